//
// Generated by NVIDIA NVVM Compiler
//
// Compiler Build ID: CL-36424714
// Cuda compilation tools, release 13.0, V13.0.88
// Based on NVVM 20.0.0
//

.version 9.0
.target sm_100
.address_size 64

	// .globl	_Z11hi_from_gpuv
.extern .func  (.param .b32 func_retval0) vprintf
(
	.param .b64 vprintf_param_0,
	.param .b64 vprintf_param_1
)
;
.global .align 1 .b8 $str[49] = {72, 105, 32, 102, 114, 111, 109, 32, 71, 80, 85, 44, 32, 102, 114, 111, 109, 32, 116, 104, 114, 101, 97, 100, 32, 105, 100, 32, 37, 100, 32, 97, 110, 100, 32, 98, 108, 111, 99, 107, 32, 105, 100, 32, 37, 100, 32, 10};

.visible .entry _Z11hi_from_gpuv()
{
	.local .align 8 .b8 	__local_depot0[8];
	.reg .b64 	%SP;
	.reg .b64 	%SPL;
	.reg .b32 	%r<5>;
	.reg .b64 	%rd<5>;

	mov.u64 	%SPL, __local_depot0;
	cvta.local.u64 	%SP, %SPL;
	add.u64 	%rd1, %SP, 0;
	add.u64 	%rd2, %SPL, 0;
	mov.u32 	%r1, %tid.x;
	mov.u32 	%r2, %ctaid.x;
	st.local.v2.u32 	[%rd2], {%r1, %r2};
	mov.u64 	%rd3, $str;
	cvta.global.u64 	%rd4, %rd3;
	{ // callseq 0, 0
	.param .b64 param0;
	st.param.b64 	[param0], %rd4;
	.param .b64 param1;
	st.param.b64 	[param1], %rd1;
	.param .b32 retval0;
	call.uni (retval0), 
	vprintf, 
	(
	param0, 
	param1
	);
	ld.param.b32 	%r3, [retval0];
	} // callseq 0
	ret;

}


// ===== COMPILED SASS (sm_100) =====

	.target	sm_100

	.elftype	@"ET_EXEC"


//--------------------- .note.nv.tkinfo           --------------------------
	.section	.note.nv.tkinfo,"",@"SHT_NOTE"
	.sectionflags	@"SHF_NOTE_NV_TKINFO"
	.tkinfo
        /*0018*/ 	.word	0x00000002
        /*0030*/ 	.string	""
        /*0030*/ 	.string	"ptxas"
        /*0030*/ 	.string	"Cuda compilation tools, release 13.0, V13.0.88"
        /*0030*/ 	.string	"Build cuda_13.0.r13.0/compiler.36424714_0"
        /*0030*/ 	.string	"-arch sm_100 -m 64 "



//--------------------- .note.nv.cuinfo           --------------------------
	.section	.note.nv.cuinfo,"",@"SHT_NOTE"
	.sectionflags	@"SHF_NOTE_NV_CUINFO"
        /*0018*/ 	.short	0x0002
        /*001a*/ 	.short	0x0064
        /*001c*/ 	.short	0x0082
	.zero		2


//--------------------- .nv.info                  --------------------------
	.section	.nv.info,"",@"SHT_CUDA_INFO"
	.align	4


	//----- nvinfo : EIATTR_REGCOUNT
	.align		4
        /*0000*/ 	.byte	0x04, 0x2f
        /*0002*/ 	.short	(.L_2 - .L_1)
	.align		4
.L_1:
        /*0004*/ 	.word	index@(_Z11hi_from_gpuv)
        /*0008*/ 	.word	0x00000018


	//----- nvinfo : EIATTR_FRAME_SIZE
	.align		4
.L_2:
        /*000c*/ 	.byte	0x04, 0x11
        /*000e*/ 	.short	(.L_4 - .L_3)
	.align		4
.L_3:
        /*0010*/ 	.word	index@(_Z11hi_from_gpuv)
        /*0014*/ 	.word	0x00000008


	//----- nvinfo : EIATTR_MIN_STACK_SIZE
	.align		4
.L_4:
        /*0018*/ 	.byte	0x04, 0x12
        /*001a*/ 	.short	(.L_6 - .L_5)
	.align		4
.L_5:
        /*001c*/ 	.word	index@(_Z11hi_from_gpuv)
        /*0020*/ 	.word	0x00000008
.L_6:


//--------------------- .nv.compat                --------------------------
	.section	.nv.compat,"",@"SHT_CUDA_COMPAT_INFO"
	.align	4
        /*0000*/ 	.byte	0x02, 0x09, 0x00, 0x00, 0x02, 0x02, 0x01, 0x00, 0x02, 0x05, 0x05, 0x00, 0x03, 0x07, 0x01, 0x01
        /*0010*/ 	.byte	0x02, 0x03, 0x00, 0x00, 0x02, 0x06, 0x01, 0x00, 0x04, 0x0b, 0x08, 0x00, 0x09, 0x00, 0x00, 0x00
        /*0020*/ 	.byte	0x00, 0x00, 0x00, 0x00


//--------------------- .nv.info._Z11hi_from_gpuv --------------------------
	.section	.nv.info._Z11hi_from_gpuv,"",@"SHT_CUDA_INFO"
	.sectionflags	@""
	.align	4


	//----- nvinfo : EIATTR_CUDA_API_VERSION
	.align		4
        /*0000*/ 	.byte	0x04, 0x37
        /*0002*/ 	.short	(.L_8 - .L_7)
.L_7:
        /*0004*/ 	.word	0x00000082


	//----- nvinfo : EIATTR_SPARSE_MMA_MASK
	.align		4
.L_8:
        /*0008*/ 	.byte	0x03, 0x50
        /*000a*/ 	.short	0x0000


	//----- nvinfo : EIATTR_MAXREG_COUNT
	.align		4
        /*000c*/ 	.byte	0x03, 0x1b
        /*000e*/ 	.short	0x00ff


	//----- nvinfo : EIATTR_EXTERNS
	.align		4
        /*0010*/ 	.byte	0x04, 0x0f
        /*0012*/ 	.short	(.L_10 - .L_9)


	//   ....[0]....
	.align		4
.L_9:
        /*0014*/ 	.word	index@(vprintf)


	//----- nvinfo : EIATTR_MERCURY_ISA_VERSION
	.align		4
.L_10:
        /*0018*/ 	.byte	0x03, 0x5f
        /*001a*/ 	.short	0x0101


	//----- nvinfo : EIATTR_VRC_CTA_INIT_COUNT
	.align		4
        /*001c*/ 	.byte	0x02, 0x4a
	.zero		1
	.zero		1


	//----- nvinfo : EIATTR_SYSCALL_OFFSETS
	.align		4
        /*0020*/ 	.byte	0x04, 0x46
        /*0022*/ 	.short	(.L_12 - .L_11)


	//   ....[0]....
.L_11:
        /*0024*/ 	.word	0x000000f0


	//----- nvinfo : EIATTR_EXIT_INSTR_OFFSETS
	.align		4
.L_12:
        /*0028*/ 	.byte	0x04, 0x1c
        /*002a*/ 	.short	(.L_14 - .L_13)


	//   ....[0]....
.L_13:
        /*002c*/ 	.word	0x00000100


	//----- nvinfo : EIATTR_SW_WAR
	.align		4
.L_14:
        /*0030*/ 	.byte	0x04, 0x36
        /*0032*/ 	.short	(.L_16 - .L_15)
.L_15:
        /*0034*/ 	.word	0x00000008
.L_16:


//--------------------- .nv.callgraph             --------------------------
	.section	.nv.callgraph,"",@"SHT_CUDA_CALLGRAPH"
	.align	4
	.sectionentsize	8
	.align		4
        /*0000*/ 	.word	0x00000000
	.align		4
        /*0004*/ 	.word	0xffffffff
	.align		4
        /*0008*/ 	.word	index@(_Z11hi_from_gpuv)
	.align		4
        /*000c*/ 	.word	index@(vprintf)
	.align		4
        /*0010*/ 	.word	0x00000000
	.align		4
        /*0014*/ 	.word	0xfffffffe
	.align		4
        /*0018*/ 	.word	0x00000000
	.align		4
        /*001c*/ 	.word	0xfffffffd
	.align		4
        /*0020*/ 	.word	0x00000000
	.align		4
        /*0024*/ 	.word	0xfffffffc


//--------------------- .nv.constant4             --------------------------
	.section	.nv.constant4,"a",@progbits
	.align	8
	.align		8
.nv.constant4:
        /*0000*/ 	.dword	vprintf
	.align		8
        /*0008*/ 	.dword	$str


//--------------------- .text._Z11hi_from_gpuv    --------------------------
	.section	.text._Z11hi_from_gpuv,"ax",@progbits
	.align	128
        .global         _Z11hi_from_gpuv
        .type           _Z11hi_from_gpuv,@function
        .size           _Z11hi_from_gpuv,(.L_x_2 - _Z11hi_from_gpuv)
        .other          _Z11hi_from_gpuv,@"STO_CUDA_ENTRY STV_DEFAULT"
_Z11hi_from_gpuv:
.text._Z11hi_from_gpuv:
[----:B------:R-:W0:Y:S01]  /*0000*/  LDC R1, c[0x0][0x37c] ;  /* 0x0000df00ff017b82 */ /* 0x000e220000000800 */
[----:B------:R-:W1:Y:S01]  /*0010*/  S2R R8, SR_TID.X ;  /* 0x0000000000087919 */ /* 0x000e620000002100 */
[----:B0-----:R-:W-:Y:S01]  /*0020*/  VIADD R1, R1, 0xfffffff8 ;  /* 0xfffffff801017836 */ /* 0x001fe20000000000 */
[----:B------:R-:W-:Y:S01]  /*0030*/  MOV R0, 0x0 ;  /* 0x0000000000007802 */ /* 0x000fe20000000f00 */
[----:B------:R-:W0:Y:S01]  /*0040*/  LDCU UR4, c[0x0][0x2f8] ;  /* 0x00005f00ff0477ac */ /* 0x000e220008000800 */
[----:B------:R-:W1:Y:S03]  /*0050*/  S2R R9, SR_CTAID.X ;  /* 0x0000000000097919 */ /* 0x000e660000002500 */
[----:B------:R2:W3:Y:S01]  /*0060*/  LDC.64 R2, c[0x4][R0] ;  /* 0x0100000000027b82 */ /* 0x0004e20000000a00 */
[----:B------:R-:W4:Y:S01]  /*0070*/  LDCU.64 UR6, c[0x4][0x8] ;  /* 0x01000100ff0677ac */ /* 0x000f220008000a00 */
[----:B------:R-:W5:Y:S01]  /*0080*/  LDCU UR5, c[0x0][0x2fc] ;  /* 0x00005f80ff0577ac */ /* 0x000f620008000800 */
[----:B0-----:R-:W-:Y:S01]  /*0090*/  IADD3 R6, P0, PT, R1, UR4, RZ ;  /* 0x0000000401067c10 */ /* 0x001fe2000ff1e0ff */
[----:B----4-:R-:W-:Y:S01]  /*00a0*/  IMAD.U32 R4, RZ, RZ, UR6 ;  /* 0x00000006ff047e24 */ /* 0x010fe2000f8e00ff */
[----:B------:R-:W-:-:S03]  /*00b0*/  MOV R5, UR7 ;  /* 0x0000000700057c02 */ /* 0x000fc60008000f00 */
[----:B-----5:R-:W-:Y:S01]  /*00c0*/  IMAD.X R7, RZ, RZ, UR5, P0 ;  /* 0x00000005ff077e24 */ /* 0x020fe200080e06ff */
[----:B-1----:R2:W-:Y:S07]  /*00d0*/  STL.64 [R1], R8 ;  /* 0x0000000801007387 */ /* 0x0025ee0000100a00 */
[----:B------:R-:W-:-:S07]  /*00e0*/  LEPC R20, `(.L_x_0) ;  /* 0x000000001014794e */ /* 0x000fce0000000000 */
[----:B--23--:R-:W-:Y:S05]  /*00f0*/  CALL.ABS.NOINC R2 ;  /* 0x0000000002007343 */ /* 0x00cfea0003c00000 */
.L_x_0:
[----:B------:R-:W-:Y:S05]  /*0100*/  EXIT ;  /* 0x000000000000794d */ /* 0x000fea0003800000 */
.L_x_1:
[----:B------:R-:W-:-:S00]  /*0110*/  BRA `(.L_x_1) ;  /* 0xfffffffc00fc7947 */ /* 0x000fc0000383ffff */
[----:B------:R-:W-:-:S00]  /*0120*/  NOP ;  /* 0x0000000000007918 */ /* 0x000fc00000000000 */
        /* <DEDUP_REMOVED lines=13> */
.L_x_2:


//--------------------- .nv.global.init           --------------------------
	.section	.nv.global.init,"aw",@progbits
.nv.global.init:
	.type		$str,@object
	.size		$str,(.L_0 - $str)
$str:
        /*0000*/ 	.byte	0x48, 0x69, 0x20, 0x66, 0x72, 0x6f, 0x6d, 0x20, 0x47, 0x50, 0x55, 0x2c, 0x20, 0x66, 0x72, 0x6f
        /*0010*/ 	.byte	0x6d, 0x20, 0x74, 0x68, 0x72, 0x65, 0x61, 0x64, 0x20, 0x69, 0x64, 0x20, 0x25, 0x64, 0x20, 0x61
        /*0020*/ 	.byte	0x6e, 0x64, 0x20, 0x62, 0x6c, 0x6f, 0x63, 0x6b, 0x20, 0x69, 0x64, 0x20, 0x25, 0x64, 0x20, 0x0a
        /*0030*/ 	.byte	0x00
.L_0:


//--------------------- .nv.shared.reserved.0     --------------------------
	.section	.nv.shared.reserved.0,"aw",@nobits
	.weak		__nv_reservedSMEM_offset_0_alias
	.size		__nv_reservedSMEM_offset_0_alias, 0, 64
	.other		__nv_reservedSMEM_offset_0_alias,@"STO_CUDA_RESERVED_SHARED STV_DEFAULT"
__nv_reservedSMEM_offset_0_alias:
	.zero		0
	.zero		64


//--------------------- .nv.constant0._Z11hi_from_gpuv --------------------------
	.section	.nv.constant0._Z11hi_from_gpuv,"a",@progbits
	.sectionflags	@""
	.align	4
.nv.constant0._Z11hi_from_gpuv:
	.zero		896


//--------------------- SYMBOLS --------------------------

	.type		.nv.reservedSmem.offset0,@object
	.size		.nv.reservedSmem.offset0,0x4
	.type		vprintf,@function
